//
// Generated by NVIDIA NVVM Compiler
//
// Compiler Build ID: CL-36424714
// Cuda compilation tools, release 13.0, V13.0.88
// Based on NVVM 20.0.0
//

.version 9.0
.target sm_100
.address_size 64

	// .globl	_Z8multiplyPiii

.visible .entry _Z8multiplyPiii(
	.param .u64 .ptr .align 1 _Z8multiplyPiii_param_0,
	.param .u32 _Z8multiplyPiii_param_1,
	.param .u32 _Z8multiplyPiii_param_2
)
{
	.reg .pred 	%p<2>;
	.reg .b32 	%r<9>;
	.reg .b64 	%rd<5>;

	ld.param.u64 	%rd1, [_Z8multiplyPiii_param_0];
	ld.param.u32 	%r2, [_Z8multiplyPiii_param_1];
	ld.param.u32 	%r3, [_Z8multiplyPiii_param_2];
	mov.u32 	%r4, %ctaid.x;
	mov.u32 	%r5, %ntid.x;
	mov.u32 	%r6, %tid.x;
	mad.lo.s32 	%r1, %r4, %r5, %r6;
	setp.ge.s32 	%p1, %r1, %r3;
	@%p1 bra 	$L__BB0_2;
	cvta.to.global.u64 	%rd2, %rd1;
	mul.wide.s32 	%rd3, %r1, 4;
	add.s64 	%rd4, %rd2, %rd3;
	ld.global.u32 	%r7, [%rd4];
	mul.lo.s32 	%r8, %r7, %r2;
	st.global.u32 	[%rd4], %r8;
$L__BB0_2:
	ret;

}


// ===== COMPILED SASS (sm_100) =====

	.target	sm_100

	.elftype	@"ET_EXEC"


//--------------------- .note.nv.tkinfo           --------------------------
	.section	.note.nv.tkinfo,"",@"SHT_NOTE"
	.sectionflags	@"SHF_NOTE_NV_TKINFO"
	.tkinfo
        /*0018*/ 	.word	0x00000002
        /*0030*/ 	.string	""
        /*0030*/ 	.string	"ptxas"
        /*0030*/ 	.string	"Cuda compilation tools, release 13.0, V13.0.88"
        /*0030*/ 	.string	"Build cuda_13.0.r13.0/compiler.36424714_0"
        /*0030*/ 	.string	"-arch sm_100 -m 64 "



//--------------------- .note.nv.cuinfo           --------------------------
	.section	.note.nv.cuinfo,"",@"SHT_NOTE"
	.sectionflags	@"SHF_NOTE_NV_CUINFO"
        /*0018*/ 	.short	0x0002
        /*001a*/ 	.short	0x0064
        /*001c*/ 	.short	0x0082
	.zero		2


//--------------------- .nv.info                  --------------------------
	.section	.nv.info,"",@"SHT_CUDA_INFO"
	.align	4


	//----- nvinfo : EIATTR_REGCOUNT
	.align		4
        /*0000*/ 	.byte	0x04, 0x2f
        /*0002*/ 	.short	(.L_1 - .L_0)
	.align		4
.L_0:
        /*0004*/ 	.word	index@(_Z8multiplyPiii)
        /*0008*/ 	.word	0x00000008


	//----- nvinfo : EIATTR_FRAME_SIZE
	.align		4
.L_1:
        /*000c*/ 	.byte	0x04, 0x11
        /*000e*/ 	.short	(.L_3 - .L_2)
	.align		4
.L_2:
        /*0010*/ 	.word	index@(_Z8multiplyPiii)
        /*0014*/ 	.word	0x00000000


	//----- nvinfo : EIATTR_MIN_STACK_SIZE
	.align		4
.L_3:
        /*0018*/ 	.byte	0x04, 0x12
        /*001a*/ 	.short	(.L_5 - .L_4)
	.align		4
.L_4:
        /*001c*/ 	.word	index@(_Z8multiplyPiii)
        /*0020*/ 	.word	0x00000000
.L_5:


//--------------------- .nv.compat                --------------------------
	.section	.nv.compat,"",@"SHT_CUDA_COMPAT_INFO"
	.align	4
        /*0000*/ 	.byte	0x02, 0x09, 0x00, 0x00, 0x02, 0x02, 0x01, 0x00, 0x02, 0x05, 0x05, 0x00, 0x03, 0x07, 0x01, 0x01
        /*0010*/ 	.byte	0x02, 0x03, 0x00, 0x00, 0x02, 0x06, 0x01, 0x00, 0x04, 0x0b, 0x08, 0x00, 0x09, 0x00, 0x00, 0x00
        /*0020*/ 	.byte	0x00, 0x00, 0x00, 0x00


//--------------------- .nv.info._Z8multiplyPiii  --------------------------
	.section	.nv.info._Z8multiplyPiii,"",@"SHT_CUDA_INFO"
	.sectionflags	@""
	.align	4


	//----- nvinfo : EIATTR_CUDA_API_VERSION
	.align		4
        /*0000*/ 	.byte	0x04, 0x37
        /*0002*/ 	.short	(.L_7 - .L_6)
.L_6:
        /*0004*/ 	.word	0x00000082


	//----- nvinfo : EIATTR_KPARAM_INFO
	.align		4
.L_7:
        /*0008*/ 	.byte	0x04, 0x17
        /*000a*/ 	.short	(.L_9 - .L_8)
.L_8:
        /*000c*/ 	.word	0x00000000
        /*0010*/ 	.short	0x0002
        /*0012*/ 	.short	0x000c
        /*0014*/ 	.byte	0x00, 0xf0, 0x11, 0x00


	//----- nvinfo : EIATTR_KPARAM_INFO
	.align		4
.L_9:
        /*0018*/ 	.byte	0x04, 0x17
        /*001a*/ 	.short	(.L_11 - .L_10)
.L_10:
        /*001c*/ 	.word	0x00000000
        /*0020*/ 	.short	0x0001
        /*0022*/ 	.short	0x0008
        /*0024*/ 	.byte	0x00, 0xf0, 0x11, 0x00


	//----- nvinfo : EIATTR_KPARAM_INFO
	.align		4
.L_11:
        /*0028*/ 	.byte	0x04, 0x17
        /*002a*/ 	.short	(.L_13 - .L_12)
.L_12:
        /*002c*/ 	.word	0x00000000
        /*0030*/ 	.short	0x0000
        /*0032*/ 	.short	0x0000
        /*0034*/ 	.byte	0x00, 0xf5, 0x21, 0x00


	//----- nvinfo : EIATTR_SPARSE_MMA_MASK
	.align		4
.L_13:
        /*0038*/ 	.byte	0x03, 0x50
        /*003a*/ 	.short	0x0000


	//----- nvinfo : EIATTR_MAXREG_COUNT
	.align		4
        /*003c*/ 	.byte	0x03, 0x1b
        /*003e*/ 	.short	0x00ff


	//----- nvinfo : EIATTR_MERCURY_ISA_VERSION
	.align		4
        /*0040*/ 	.byte	0x03, 0x5f
        /*0042*/ 	.short	0x0101


	//----- nvinfo : EIATTR_VRC_CTA_INIT_COUNT
	.align		4
        /*0044*/ 	.byte	0x02, 0x4a
	.zero		1
	.zero		1


	//----- nvinfo : EIATTR_EXIT_INSTR_OFFSETS
	.align		4
        /*0048*/ 	.byte	0x04, 0x1c
        /*004a*/ 	.short	(.L_15 - .L_14)


	//   ....[0]....
.L_14:
        /*004c*/ 	.word	0x00000070


	//   ....[1]....
        /*0050*/ 	.word	0x000000f0


	//----- nvinfo : EIATTR_CBANK_PARAM_SIZE
	.align		4
.L_15:
        /*0054*/ 	.byte	0x03, 0x19
        /*0056*/ 	.short	0x0010


	//----- nvinfo : EIATTR_PARAM_CBANK
	.align		4
        /*0058*/ 	.byte	0x04, 0x0a
        /*005a*/ 	.short	(.L_17 - .L_16)
	.align		4
.L_16:
        /*005c*/ 	.word	index@(.nv.constant0._Z8multiplyPiii)
        /*0060*/ 	.short	0x0380
        /*0062*/ 	.short	0x0010


	//----- nvinfo : EIATTR_SW_WAR
	.align		4
.L_17:
        /*0064*/ 	.byte	0x04, 0x36
        /*0066*/ 	.short	(.L_19 - .L_18)
.L_18:
        /*0068*/ 	.word	0x00000008
.L_19:


//--------------------- .nv.callgraph             --------------------------
	.section	.nv.callgraph,"",@"SHT_CUDA_CALLGRAPH"
	.align	4
	.sectionentsize	8
	.align		4
        /*0000*/ 	.word	0x00000000
	.align		4
        /*0004*/ 	.word	0xffffffff
	.align		4
        /*0008*/ 	.word	0x00000000
	.align		4
        /*000c*/ 	.word	0xfffffffe
	.align		4
        /*0010*/ 	.word	0x00000000
	.align		4
        /*0014*/ 	.word	0xfffffffd
	.align		4
        /*0018*/ 	.word	0x00000000
	.align		4
        /*001c*/ 	.word	0xfffffffc


//--------------------- .text._Z8multiplyPiii     --------------------------
	.section	.text._Z8multiplyPiii,"ax",@progbits
	.align	128
        .global         _Z8multiplyPiii
        .type           _Z8multiplyPiii,@function
        .size           _Z8multiplyPiii,(.L_x_1 - _Z8multiplyPiii)
        .other          _Z8multiplyPiii,@"STO_CUDA_ENTRY STV_DEFAULT"
_Z8multiplyPiii:
.text._Z8multiplyPiii:
[----:B------:R-:W-:Y:S01]  /*0000*/  LDC R1, c[0x0][0x37c] ;  /* 0x0000df00ff017b82 */ /* 0x000fe20000000800 */
[----:B------:R-:W0:Y:S07]  /*0010*/  S2R R0, SR_TID.X ;  /* 0x0000000000007919 */ /* 0x000e2e0000002100 */
[----:B------:R-:W0:Y:S01]  /*0020*/  S2UR UR4, SR_CTAID.X ;  /* 0x00000000000479c3 */ /* 0x000e220000002500 */
[----:B------:R-:W1:Y:S07]  /*0030*/  LDCU UR5, c[0x0][0x38c] ;  /* 0x00007180ff0577ac */ /* 0x000e6e0008000800 */
[----:B------:R-:W0:Y:S02]  /*0040*/  LDC R5, c[0x0][0x360] ;  /* 0x0000d800ff057b82 */ /* 0x000e240000000800 */
[----:B0-----:R-:W-:-:S05]  /*0050*/  IMAD R5, R5, UR4, R0 ;  /* 0x0000000405057c24 */ /* 0x001fca000f8e0200 */
[----:B-1----:R-:W-:-:S13]  /*0060*/  ISETP.GE.AND P0, PT, R5, UR5, PT ;  /* 0x0000000505007c0c */ /* 0x002fda000bf06270 */
[----:B------:R-:W-:Y:S05]  /*0070*/  @P0 EXIT ;  /* 0x000000000000094d */ /* 0x000fea0003800000 */
[----:B------:R-:W0:Y:S01]  /*0080*/  LDC.64 R2, c[0x0][0x380] ;  /* 0x0000e000ff027b82 */ /* 0x000e220000000a00 */
[----:B------:R-:W1:Y:S01]  /*0090*/  LDCU.64 UR4, c[0x0][0x358] ;  /* 0x00006b00ff0477ac */ /* 0x000e620008000a00 */
[----:B------:R-:W2:Y:S01]  /*00a0*/  LDCU UR6, c[0x0][0x388] ;  /* 0x00007100ff0677ac */ /* 0x000ea20008000800 */
[----:B0-----:R-:W-:-:S05]  /*00b0*/  IMAD.WIDE R2, R5, 0x4, R2 ;  /* 0x0000000405027825 */ /* 0x001fca00078e0202 */
[----:B-1----:R-:W2:Y:S02]  /*00c0*/  LDG.E R0, desc[UR4][R2.64] ;  /* 0x0000000402007981 */ /* 0x002ea4000c1e1900 */
[----:B--2---:R-:W-:-:S05]  /*00d0*/  IMAD R5, R0, UR6, RZ ;  /* 0x0000000600057c24 */ /* 0x004fca000f8e02ff */
[----:B------:R-:W-:Y:S01]  /*00e0*/  STG.E desc[UR4][R2.64], R5 ;  /* 0x0000000502007986 */ /* 0x000fe2000c101904 */
[----:B------:R-:W-:Y:S05]  /*00f0*/  EXIT ;  /* 0x000000000000794d */ /* 0x000fea0003800000 */
.L_x_0:
[----:B------:R-:W-:-:S00]  /*0100*/  BRA `(.L_x_0) ;  /* 0xfffffffc00fc7947 */ /* 0x000fc0000383ffff */
[----:B------:R-:W-:-:S00]  /*0110*/  NOP ;  /* 0x0000000000007918 */ /* 0x000fc00000000000 */
        /* <DEDUP_REMOVED lines=14> */
.L_x_1:


//--------------------- .nv.shared.reserved.0     --------------------------
	.section	.nv.shared.reserved.0,"aw",@nobits
	.weak		__nv_reservedSMEM_offset_0_alias
	.size		__nv_reservedSMEM_offset_0_alias, 0, 64
	.other		__nv_reservedSMEM_offset_0_alias,@"STO_CUDA_RESERVED_SHARED STV_DEFAULT"
__nv_reservedSMEM_offset_0_alias:
	.zero		0
	.zero		64


//--------------------- .nv.constant0._Z8multiplyPiii --------------------------
	.section	.nv.constant0._Z8multiplyPiii,"a",@progbits
	.sectionflags	@""
	.align	4
.nv.constant0._Z8multiplyPiii:
	.zero		912


//--------------------- SYMBOLS --------------------------

	.type		.nv.reservedSmem.offset0,@object
	.size		.nv.reservedSmem.offset0,0x4
